//
// Generated by NVIDIA NVVM Compiler
//
// Compiler Build ID: CL-36424714
// Cuda compilation tools, release 13.0, V13.0.88
// Based on NVVM 20.0.0
//

.version 9.0
.target sm_100
.address_size 64

	// .globl	_Z5convfPKfS0_Pf
.const .align 8 .u64 M;
.const .align 8 .u64 N;
.const .align 8 .u64 L;
.const .align 4 .u32 L0;

.visible .entry _Z5convfPKfS0_Pf(
	.param .u64 .ptr .align 1 _Z5convfPKfS0_Pf_param_0,
	.param .u64 .ptr .align 1 _Z5convfPKfS0_Pf_param_1,
	.param .u64 .ptr .align 1 _Z5convfPKfS0_Pf_param_2
)
{
	.reg .pred 	%p<13>;
	.reg .b32 	%r<16>;
	.reg .b32 	%f<14>;
	.reg .b64 	%rd<31>;

	ld.param.u64 	%rd13, [_Z5convfPKfS0_Pf_param_0];
	ld.param.u64 	%rd14, [_Z5convfPKfS0_Pf_param_1];
	ld.param.u64 	%rd15, [_Z5convfPKfS0_Pf_param_2];
	mov.u32 	%r4, %tid.x;
	mov.u32 	%r5, %ntid.x;
	mov.u32 	%r6, %ctaid.x;
	mad.lo.s32 	%r7, %r5, %r6, %r4;
	mov.u32 	%r8, %tid.y;
	mov.u32 	%r9, %ntid.y;
	mov.u32 	%r10, %ctaid.y;
	mad.lo.s32 	%r11, %r9, %r10, %r8;
	cvt.u64.u32 	%rd1, %r11;
	cvt.s64.s32 	%rd2, %r7;
	ld.const.u64 	%rd3, [L];
	setp.le.u64 	%p1, %rd3, %rd2;
	mov.f32 	%f11, 0f00000000;
	@%p1 bra 	$L__BB0_7;
	cvt.u32.u64 	%r12, %rd2;
	ld.const.u32 	%r13, [L0];
	sub.s32 	%r15, %r13, %r12;
	ld.const.u64 	%rd4, [M];
	setp.eq.s64 	%p2, %rd4, 0;
	cvt.s64.s32 	%rd16, %r15;
	ld.const.u64 	%rd17, [N];
	setp.le.u64 	%p3, %rd17, %rd16;
	and.pred  	%p4, %p2, %p3;
	@%p4 bra 	$L__BB0_7;
	mul.lo.s64 	%rd6, %rd4, %rd1;
	mul.lo.s64 	%rd7, %rd17, %rd1;
	cvta.to.global.u64 	%rd8, %rd13;
	cvta.to.global.u64 	%rd9, %rd14;
	mov.f32 	%f11, 0f00000000;
	mov.b64 	%rd30, 0;
$L__BB0_3:
	setp.le.u64 	%p5, %rd4, %rd30;
	setp.lt.s32 	%p6, %r15, 0;
	or.pred  	%p7, %p5, %p6;
	@%p7 bra 	$L__BB0_6;
	cvt.u64.u32 	%rd11, %r15;
	setp.le.u64 	%p8, %rd17, %rd11;
	@%p8 bra 	$L__BB0_6;
	add.s64 	%rd19, %rd6, %rd30;
	shl.b64 	%rd20, %rd19, 2;
	add.s64 	%rd21, %rd8, %rd20;
	ld.global.f32 	%f8, [%rd21];
	add.s64 	%rd22, %rd7, %rd11;
	shl.b64 	%rd23, %rd22, 2;
	add.s64 	%rd24, %rd9, %rd23;
	ld.global.f32 	%f9, [%rd24];
	fma.rn.f32 	%f11, %f8, %f9, %f11;
$L__BB0_6:
	add.s64 	%rd30, %rd30, 1;
	add.s32 	%r15, %r15, 1;
	setp.gt.u64 	%p9, %rd4, %rd30;
	cvt.s64.s32 	%rd25, %r15;
	setp.gt.u64 	%p10, %rd17, %rd25;
	or.pred  	%p11, %p9, %p10;
	@%p11 bra 	$L__BB0_3;
$L__BB0_7:
	setp.le.u64 	%p12, %rd3, %rd2;
	@%p12 bra 	$L__BB0_9;
	mad.lo.s64 	%rd26, %rd3, %rd1, %rd2;
	cvta.to.global.u64 	%rd27, %rd15;
	shl.b64 	%rd28, %rd26, 2;
	add.s64 	%rd29, %rd27, %rd28;
	st.global.f32 	[%rd29], %f11;
$L__BB0_9:
	ret;

}
	// .globl	_Z4convPKdS0_Pd
.visible .entry _Z4convPKdS0_Pd(
	.param .u64 .ptr .align 1 _Z4convPKdS0_Pd_param_0,
	.param .u64 .ptr .align 1 _Z4convPKdS0_Pd_param_1,
	.param .u64 .ptr .align 1 _Z4convPKdS0_Pd_param_2
)
{
	.reg .pred 	%p<13>;
	.reg .b32 	%r<16>;
	.reg .b64 	%rd<31>;
	.reg .b64 	%fd<14>;

	ld.param.u64 	%rd13, [_Z4convPKdS0_Pd_param_0];
	ld.param.u64 	%rd14, [_Z4convPKdS0_Pd_param_1];
	ld.param.u64 	%rd15, [_Z4convPKdS0_Pd_param_2];
	mov.u32 	%r4, %tid.x;
	mov.u32 	%r5, %ntid.x;
	mov.u32 	%r6, %ctaid.x;
	mad.lo.s32 	%r7, %r5, %r6, %r4;
	mov.u32 	%r8, %tid.y;
	mov.u32 	%r9, %ntid.y;
	mov.u32 	%r10, %ctaid.y;
	mad.lo.s32 	%r11, %r9, %r10, %r8;
	cvt.u64.u32 	%rd1, %r11;
	cvt.s64.s32 	%rd2, %r7;
	ld.const.u64 	%rd3, [L];
	setp.le.u64 	%p1, %rd3, %rd2;
	mov.f64 	%fd11, 0d0000000000000000;
	@%p1 bra 	$L__BB1_7;
	cvt.u32.u64 	%r12, %rd2;
	ld.const.u32 	%r13, [L0];
	sub.s32 	%r15, %r13, %r12;
	ld.const.u64 	%rd4, [M];
	setp.eq.s64 	%p2, %rd4, 0;
	cvt.s64.s32 	%rd16, %r15;
	ld.const.u64 	%rd17, [N];
	setp.le.u64 	%p3, %rd17, %rd16;
	and.pred  	%p4, %p2, %p3;
	@%p4 bra 	$L__BB1_7;
	mul.lo.s64 	%rd6, %rd4, %rd1;
	mul.lo.s64 	%rd7, %rd17, %rd1;
	cvta.to.global.u64 	%rd8, %rd13;
	cvta.to.global.u64 	%rd9, %rd14;
	mov.f64 	%fd11, 0d0000000000000000;
	mov.b64 	%rd30, 0;
$L__BB1_3:
	setp.le.u64 	%p5, %rd4, %rd30;
	setp.lt.s32 	%p6, %r15, 0;
	or.pred  	%p7, %p5, %p6;
	@%p7 bra 	$L__BB1_6;
	cvt.u64.u32 	%rd11, %r15;
	setp.le.u64 	%p8, %rd17, %rd11;
	@%p8 bra 	$L__BB1_6;
	add.s64 	%rd19, %rd6, %rd30;
	shl.b64 	%rd20, %rd19, 3;
	add.s64 	%rd21, %rd8, %rd20;
	ld.global.f64 	%fd8, [%rd21];
	add.s64 	%rd22, %rd7, %rd11;
	shl.b64 	%rd23, %rd22, 3;
	add.s64 	%rd24, %rd9, %rd23;
	ld.global.f64 	%fd9, [%rd24];
	fma.rn.f64 	%fd11, %fd8, %fd9, %fd11;
$L__BB1_6:
	add.s64 	%rd30, %rd30, 1;
	add.s32 	%r15, %r15, 1;
	setp.gt.u64 	%p9, %rd4, %rd30;
	cvt.s64.s32 	%rd25, %r15;
	setp.gt.u64 	%p10, %rd17, %rd25;
	or.pred  	%p11, %p9, %p10;
	@%p11 bra 	$L__BB1_3;
$L__BB1_7:
	setp.le.u64 	%p12, %rd3, %rd2;
	@%p12 bra 	$L__BB1_9;
	mad.lo.s64 	%rd26, %rd3, %rd1, %rd2;
	cvta.to.global.u64 	%rd27, %rd15;
	shl.b64 	%rd28, %rd26, 3;
	add.s64 	%rd29, %rd27, %rd28;
	st.global.f64 	[%rd29], %fd11;
$L__BB1_9:
	ret;

}
	// .globl	_Z6convcfPK6float2S1_PS_
.visible .entry _Z6convcfPK6float2S1_PS_(
	.param .u64 .ptr .align 1 _Z6convcfPK6float2S1_PS__param_0,
	.param .u64 .ptr .align 1 _Z6convcfPK6float2S1_PS__param_1,
	.param .u64 .ptr .align 1 _Z6convcfPK6float2S1_PS__param_2
)
{
	.reg .pred 	%p<13>;
	.reg .b32 	%r<16>;
	.reg .b32 	%f<29>;
	.reg .b64 	%rd<31>;

	ld.param.u64 	%rd13, [_Z6convcfPK6float2S1_PS__param_0];
	ld.param.u64 	%rd14, [_Z6convcfPK6float2S1_PS__param_1];
	ld.param.u64 	%rd15, [_Z6convcfPK6float2S1_PS__param_2];
	mov.u32 	%r4, %tid.x;
	mov.u32 	%r5, %ntid.x;
	mov.u32 	%r6, %ctaid.x;
	mad.lo.s32 	%r7, %r5, %r6, %r4;
	mov.u32 	%r8, %tid.y;
	mov.u32 	%r9, %ntid.y;
	mov.u32 	%r10, %ctaid.y;
	mad.lo.s32 	%r11, %r9, %r10, %r8;
	cvt.u64.u32 	%rd1, %r11;
	cvt.s64.s32 	%rd2, %r7;
	ld.const.u64 	%rd3, [L];
	setp.le.u64 	%p1, %rd3, %rd2;
	mov.f32 	%f24, 0f00000000;
	mov.f32 	%f23, 0f00000000;
	@%p1 bra 	$L__BB2_7;
	cvt.u32.u64 	%r12, %rd2;
	ld.const.u32 	%r13, [L0];
	sub.s32 	%r15, %r13, %r12;
	ld.const.u64 	%rd4, [M];
	setp.eq.s64 	%p2, %rd4, 0;
	cvt.s64.s32 	%rd16, %r15;
	ld.const.u64 	%rd17, [N];
	setp.le.u64 	%p3, %rd17, %rd16;
	and.pred  	%p4, %p2, %p3;
	@%p4 bra 	$L__BB2_7;
	mul.lo.s64 	%rd6, %rd4, %rd1;
	mul.lo.s64 	%rd7, %rd17, %rd1;
	cvta.to.global.u64 	%rd8, %rd13;
	cvta.to.global.u64 	%rd9, %rd14;
	mov.f32 	%f23, 0f00000000;
	mov.b64 	%rd30, 0;
	mov.f32 	%f24, %f23;
$L__BB2_3:
	setp.le.u64 	%p5, %rd4, %rd30;
	setp.lt.s32 	%p6, %r15, 0;
	or.pred  	%p7, %p5, %p6;
	@%p7 bra 	$L__BB2_6;
	cvt.u64.u32 	%rd11, %r15;
	setp.le.u64 	%p8, %rd17, %rd11;
	@%p8 bra 	$L__BB2_6;
	add.s64 	%rd19, %rd6, %rd30;
	shl.b64 	%rd20, %rd19, 3;
	add.s64 	%rd21, %rd8, %rd20;
	ld.global.v2.f32 	{%f12, %f13}, [%rd21];
	add.s64 	%rd22, %rd7, %rd11;
	shl.b64 	%rd23, %rd22, 3;
	add.s64 	%rd24, %rd9, %rd23;
	ld.global.v2.f32 	{%f14, %f15}, [%rd24];
	mul.f32 	%f16, %f13, %f15;
	fma.rn.f32 	%f17, %f12, %f14, %f16;
	mul.f32 	%f18, %f13, %f14;
	mul.f32 	%f19, %f12, %f15;
	sub.f32 	%f20, %f18, %f19;
	add.f32 	%f23, %f23, %f17;
	add.f32 	%f24, %f24, %f20;
$L__BB2_6:
	add.s64 	%rd30, %rd30, 1;
	add.s32 	%r15, %r15, 1;
	setp.gt.u64 	%p9, %rd4, %rd30;
	cvt.s64.s32 	%rd25, %r15;
	setp.gt.u64 	%p10, %rd17, %rd25;
	or.pred  	%p11, %p9, %p10;
	@%p11 bra 	$L__BB2_3;
$L__BB2_7:
	setp.le.u64 	%p12, %rd3, %rd2;
	@%p12 bra 	$L__BB2_9;
	mad.lo.s64 	%rd26, %rd3, %rd1, %rd2;
	cvta.to.global.u64 	%rd27, %rd15;
	shl.b64 	%rd28, %rd26, 3;
	add.s64 	%rd29, %rd27, %rd28;
	st.global.v2.f32 	[%rd29], {%f23, %f24};
$L__BB2_9:
	ret;

}
	// .globl	_Z5convcPK7double2S1_PS_
.visible .entry _Z5convcPK7double2S1_PS_(
	.param .u64 .ptr .align 1 _Z5convcPK7double2S1_PS__param_0,
	.param .u64 .ptr .align 1 _Z5convcPK7double2S1_PS__param_1,
	.param .u64 .ptr .align 1 _Z5convcPK7double2S1_PS__param_2
)
{
	.reg .pred 	%p<13>;
	.reg .b32 	%r<16>;
	.reg .b64 	%rd<32>;
	.reg .b64 	%fd<29>;

	mov.u32 	%r4, %tid.x;
	mov.u32 	%r5, %ntid.x;
	mov.u32 	%r6, %ctaid.x;
	mad.lo.s32 	%r7, %r5, %r6, %r4;
	mov.u32 	%r8, %tid.y;
	mov.u32 	%r9, %ntid.y;
	mov.u32 	%r10, %ctaid.y;
	mad.lo.s32 	%r11, %r9, %r10, %r8;
	cvt.u64.u32 	%rd1, %r11;
	cvt.s64.s32 	%rd2, %r7;
	ld.const.u64 	%rd3, [L];
	setp.le.u64 	%p1, %rd3, %rd2;
	mov.f64 	%fd24, 0d0000000000000000;
	mov.f64 	%fd23, 0d0000000000000000;
	@%p1 bra 	$L__BB3_7;
	cvt.u32.u64 	%r12, %rd2;
	ld.const.u32 	%r13, [L0];
	sub.s32 	%r15, %r13, %r12;
	ld.const.u64 	%rd4, [M];
	setp.eq.s64 	%p2, %rd4, 0;
	cvt.s64.s32 	%rd12, %r15;
	ld.const.u64 	%rd13, [N];
	setp.le.u64 	%p3, %rd13, %rd12;
	and.pred  	%p4, %p2, %p3;
	@%p4 bra 	$L__BB3_7;
	mov.f64 	%fd23, 0d0000000000000000;
	mov.b64 	%rd31, 0;
	mov.f64 	%fd24, %fd23;
$L__BB3_3:
	setp.le.u64 	%p5, %rd4, %rd31;
	setp.lt.s32 	%p6, %r15, 0;
	or.pred  	%p7, %p5, %p6;
	@%p7 bra 	$L__BB3_6;
	cvt.u64.u32 	%rd7, %r15;
	setp.le.u64 	%p8, %rd13, %rd7;
	@%p8 bra 	$L__BB3_6;
	ld.param.u64 	%rd29, [_Z5convcPK7double2S1_PS__param_1];
	ld.param.u64 	%rd28, [_Z5convcPK7double2S1_PS__param_0];
	mad.lo.s64 	%rd15, %rd4, %rd1, %rd31;
	cvta.to.global.u64 	%rd16, %rd28;
	shl.b64 	%rd17, %rd15, 4;
	add.s64 	%rd18, %rd16, %rd17;
	ld.global.v2.f64 	{%fd12, %fd13}, [%rd18];
	mad.lo.s64 	%rd19, %rd13, %rd1, %rd7;
	cvta.to.global.u64 	%rd20, %rd29;
	shl.b64 	%rd21, %rd19, 4;
	add.s64 	%rd22, %rd20, %rd21;
	ld.global.v2.f64 	{%fd14, %fd15}, [%rd22];
	mul.f64 	%fd16, %fd13, %fd15;
	fma.rn.f64 	%fd17, %fd12, %fd14, %fd16;
	mul.f64 	%fd18, %fd13, %fd14;
	mul.f64 	%fd19, %fd12, %fd15;
	sub.f64 	%fd20, %fd18, %fd19;
	add.f64 	%fd23, %fd23, %fd17;
	add.f64 	%fd24, %fd24, %fd20;
$L__BB3_6:
	add.s64 	%rd31, %rd31, 1;
	add.s32 	%r15, %r15, 1;
	setp.gt.u64 	%p9, %rd4, %rd31;
	cvt.s64.s32 	%rd23, %r15;
	setp.gt.u64 	%p10, %rd13, %rd23;
	or.pred  	%p11, %p9, %p10;
	@%p11 bra 	$L__BB3_3;
$L__BB3_7:
	setp.le.u64 	%p12, %rd3, %rd2;
	@%p12 bra 	$L__BB3_9;
	ld.param.u64 	%rd30, [_Z5convcPK7double2S1_PS__param_2];
	mad.lo.s64 	%rd24, %rd3, %rd1, %rd2;
	cvta.to.global.u64 	%rd25, %rd30;
	shl.b64 	%rd26, %rd24, 4;
	add.s64 	%rd27, %rd25, %rd26;
	st.global.v2.f64 	[%rd27], {%fd23, %fd24};
$L__BB3_9:
	ret;

}


// ===== COMPILED SASS (sm_100) =====

	.target	sm_100

	.elftype	@"ET_EXEC"


//--------------------- .note.nv.tkinfo           --------------------------
	.section	.note.nv.tkinfo,"",@"SHT_NOTE"
	.sectionflags	@"SHF_NOTE_NV_TKINFO"
	.tkinfo
        /*0018*/ 	.word	0x00000002
        /*0030*/ 	.string	""
        /*0030*/ 	.string	"ptxas"
        /*0030*/ 	.string	"Cuda compilation tools, release 13.0, V13.0.88"
        /*0030*/ 	.string	"Build cuda_13.0.r13.0/compiler.36424714_0"
        /*0030*/ 	.string	"-arch sm_100 -m 64 "



//--------------------- .note.nv.cuinfo           --------------------------
	.section	.note.nv.cuinfo,"",@"SHT_NOTE"
	.sectionflags	@"SHF_NOTE_NV_CUINFO"
        /*0018*/ 	.short	0x0002
        /*001a*/ 	.short	0x0064
        /*001c*/ 	.short	0x0082
	.zero		2


//--------------------- .nv.info                  --------------------------
	.section	.nv.info,"",@"SHT_CUDA_INFO"
	.align	4


	//----- nvinfo : EIATTR_REGCOUNT
	.align		4
        /*0000*/ 	.byte	0x04, 0x2f
        /*0002*/ 	.short	(.L_5 - .L_4)
	.align		4
.L_4:
        /*0004*/ 	.word	index@(_Z5convfPKfS0_Pf)
        /*0008*/ 	.word	0x00000018


	//----- nvinfo : EIATTR_FRAME_SIZE
	.align		4
.L_5:
        /*000c*/ 	.byte	0x04, 0x11
        /*000e*/ 	.short	(.L_7 - .L_6)
	.align		4
.L_6:
        /*0010*/ 	.word	index@(_Z5convfPKfS0_Pf)
        /*0014*/ 	.word	0x00000000


	//----- nvinfo : EIATTR_REGCOUNT
	.align		4
.L_7:
        /*0018*/ 	.byte	0x04, 0x2f
        /*001a*/ 	.short	(.L_9 - .L_8)
	.align		4
.L_8:
        /*001c*/ 	.word	index@(_Z4convPKdS0_Pd)
        /*0020*/ 	.word	0x00000018


	//----- nvinfo : EIATTR_FRAME_SIZE
	.align		4
.L_9:
        /*0024*/ 	.byte	0x04, 0x11
        /*0026*/ 	.short	(.L_11 - .L_10)
	.align		4
.L_10:
        /*0028*/ 	.word	index@(_Z4convPKdS0_Pd)
        /*002c*/ 	.word	0x00000000


	//----- nvinfo : EIATTR_REGCOUNT
	.align		4
.L_11:
        /*0030*/ 	.byte	0x04, 0x2f
        /*0032*/ 	.short	(.L_13 - .L_12)
	.align		4
.L_12:
        /*0034*/ 	.word	index@(_Z6convcfPK6float2S1_PS_)
        /*0038*/ 	.word	0x00000018


	//----- nvinfo : EIATTR_FRAME_SIZE
	.align		4
.L_13:
        /*003c*/ 	.byte	0x04, 0x11
        /*003e*/ 	.short	(.L_15 - .L_14)
	.align		4
.L_14:
        /*0040*/ 	.word	index@(_Z6convcfPK6float2S1_PS_)
        /*0044*/ 	.word	0x00000000


	//----- nvinfo : EIATTR_REGCOUNT
	.align		4
.L_15:
        /*0048*/ 	.byte	0x04, 0x2f
        /*004a*/ 	.short	(.L_17 - .L_16)
	.align		4
.L_16:
        /*004c*/ 	.word	index@(_Z5convcPK7double2S1_PS_)
        /*0050*/ 	.word	0x0000001c


	//----- nvinfo : EIATTR_FRAME_SIZE
	.align		4
.L_17:
        /*0054*/ 	.byte	0x04, 0x11
        /*0056*/ 	.short	(.L_19 - .L_18)
	.align		4
.L_18:
        /*0058*/ 	.word	index@(_Z5convcPK7double2S1_PS_)
        /*005c*/ 	.word	0x00000000


	//----- nvinfo : EIATTR_MIN_STACK_SIZE
	.align		4
.L_19:
        /*0060*/ 	.byte	0x04, 0x12
        /*0062*/ 	.short	(.L_21 - .L_20)
	.align		4
.L_20:
        /*0064*/ 	.word	index@(_Z5convcPK7double2S1_PS_)
        /*0068*/ 	.word	0x00000000


	//----- nvinfo : EIATTR_MIN_STACK_SIZE
	.align		4
.L_21:
        /*006c*/ 	.byte	0x04, 0x12
        /*006e*/ 	.short	(.L_23 - .L_22)
	.align		4
.L_22:
        /*0070*/ 	.word	index@(_Z6convcfPK6float2S1_PS_)
        /*0074*/ 	.word	0x00000000


	//----- nvinfo : EIATTR_MIN_STACK_SIZE
	.align		4
.L_23:
        /*0078*/ 	.byte	0x04, 0x12
        /*007a*/ 	.short	(.L_25 - .L_24)
	.align		4
.L_24:
        /*007c*/ 	.word	index@(_Z4convPKdS0_Pd)
        /*0080*/ 	.word	0x00000000


	//----- nvinfo : EIATTR_MIN_STACK_SIZE
	.align		4
.L_25:
        /*0084*/ 	.byte	0x04, 0x12
        /*0086*/ 	.short	(.L_27 - .L_26)
	.align		4
.L_26:
        /*0088*/ 	.word	index@(_Z5convfPKfS0_Pf)
        /*008c*/ 	.word	0x00000000
.L_27:


//--------------------- .nv.compat                --------------------------
	.section	.nv.compat,"",@"SHT_CUDA_COMPAT_INFO"
	.align	4
        /*0000*/ 	.byte	0x02, 0x09, 0x00, 0x00, 0x02, 0x02, 0x01, 0x00, 0x02, 0x05, 0x05, 0x00, 0x03, 0x07, 0x01, 0x01
        /*0010*/ 	.byte	0x02, 0x03, 0x00, 0x00, 0x02, 0x06, 0x01, 0x00, 0x04, 0x0b, 0x08, 0x00, 0x01, 0x00, 0x00, 0x00
        /*0020*/ 	.byte	0x00, 0x00, 0x00, 0x00


//--------------------- .nv.info._Z5convcPK7double2S1_PS_ --------------------------
	.section	.nv.info._Z5convcPK7double2S1_PS_,"",@"SHT_CUDA_INFO"
	.sectionflags	@""
	.align	4


	//----- nvinfo : EIATTR_CUDA_API_VERSION
	.align		4
        /*0000*/ 	.byte	0x04, 0x37
        /*0002*/ 	.short	(.L_29 - .L_28)
.L_28:
        /*0004*/ 	.word	0x00000082


	//----- nvinfo : EIATTR_KPARAM_INFO
	.align		4
.L_29:
        /*0008*/ 	.byte	0x04, 0x17
        /*000a*/ 	.short	(.L_31 - .L_30)
.L_30:
        /*000c*/ 	.word	0x00000000
        /*0010*/ 	.short	0x0002
        /*0012*/ 	.short	0x0010
        /*0014*/ 	.byte	0x00, 0xf5, 0x21, 0x00


	//----- nvinfo : EIATTR_KPARAM_INFO
	.align		4
.L_31:
        /*0018*/ 	.byte	0x04, 0x17
        /*001a*/ 	.short	(.L_33 - .L_32)
.L_32:
        /*001c*/ 	.word	0x00000000
        /*0020*/ 	.short	0x0001
        /*0022*/ 	.short	0x0008
        /*0024*/ 	.byte	0x00, 0xf5, 0x21, 0x00


	//----- nvinfo : EIATTR_KPARAM_INFO
	.align		4
.L_33:
        /*0028*/ 	.byte	0x04, 0x17
        /*002a*/ 	.short	(.L_35 - .L_34)
.L_34:
        /*002c*/ 	.word	0x00000000
        /*0030*/ 	.short	0x0000
        /*0032*/ 	.short	0x0000
        /*0034*/ 	.byte	0x00, 0xf5, 0x21, 0x00


	//----- nvinfo : EIATTR_SPARSE_MMA_MASK
	.align		4
.L_35:
        /*0038*/ 	.byte	0x03, 0x50
        /*003a*/ 	.short	0x0000


	//----- nvinfo : EIATTR_MAXREG_COUNT
	.align		4
        /*003c*/ 	.byte	0x03, 0x1b
        /*003e*/ 	.short	0x00ff


	//----- nvinfo : EIATTR_MERCURY_ISA_VERSION
	.align		4
        /*0040*/ 	.byte	0x03, 0x5f
        /*0042*/ 	.short	0x0101


	//----- nvinfo : EIATTR_VRC_CTA_INIT_COUNT
	.align		4
        /*0044*/ 	.byte	0x02, 0x4a
	.zero		1
	.zero		1


	//----- nvinfo : EIATTR_EXIT_INSTR_OFFSETS
	.align		4
        /*0048*/ 	.byte	0x04, 0x1c
        /*004a*/ 	.short	(.L_37 - .L_36)


	//   ....[0]....
.L_36:
        /*004c*/ 	.word	0x000004d0


	//   ....[1]....
        /*0050*/ 	.word	0x00000540


	//----- nvinfo : EIATTR_CRS_STACK_SIZE
	.align		4
.L_37:
        /*0054*/ 	.byte	0x04, 0x1e
        /*0056*/ 	.short	(.L_39 - .L_38)
.L_38:
        /*0058*/ 	.word	0x00000000


	//----- nvinfo : EIATTR_CBANK_PARAM_SIZE
	.align		4
.L_39:
        /*005c*/ 	.byte	0x03, 0x19
        /*005e*/ 	.short	0x0018


	//----- nvinfo : EIATTR_PARAM_CBANK
	.align		4
        /*0060*/ 	.byte	0x04, 0x0a
        /*0062*/ 	.short	(.L_41 - .L_40)
	.align		4
.L_40:
        /*0064*/ 	.word	index@(.nv.constant0._Z5convcPK7double2S1_PS_)
        /*0068*/ 	.short	0x0380
        /*006a*/ 	.short	0x0018


	//----- nvinfo : EIATTR_SW_WAR
	.align		4
.L_41:
        /*006c*/ 	.byte	0x04, 0x36
        /*006e*/ 	.short	(.L_43 - .L_42)
.L_42:
        /*0070*/ 	.word	0x00000008
.L_43:


//--------------------- .nv.info._Z6convcfPK6float2S1_PS_ --------------------------
	.section	.nv.info._Z6convcfPK6float2S1_PS_,"",@"SHT_CUDA_INFO"
	.sectionflags	@""
	.align	4


	//----- nvinfo : EIATTR_CUDA_API_VERSION
	.align		4
        /*0000*/ 	.byte	0x04, 0x37
        /*0002*/ 	.short	(.L_45 - .L_44)
.L_44:
        /*0004*/ 	.word	0x00000082


	//----- nvinfo : EIATTR_KPARAM_INFO
	.align		4
.L_45:
        /*0008*/ 	.byte	0x04, 0x17
        /*000a*/ 	.short	(.L_47 - .L_46)
.L_46:
        /*000c*/ 	.word	0x00000000
        /*0010*/ 	.short	0x0002
        /*0012*/ 	.short	0x0010
        /*0014*/ 	.byte	0x00, 0xf5, 0x21, 0x00


	//----- nvinfo : EIATTR_KPARAM_INFO
	.align		4
.L_47:
        /*0018*/ 	.byte	0x04, 0x17
        /*001a*/ 	.short	(.L_49 - .L_48)
.L_48:
        /*001c*/ 	.word	0x00000000
        /*0020*/ 	.short	0x0001
        /*0022*/ 	.short	0x0008
        /*0024*/ 	.byte	0x00, 0xf5, 0x21, 0x00


	//----- nvinfo : EIATTR_KPARAM_INFO
	.align		4
.L_49:
        /*0028*/ 	.byte	0x04, 0x17
        /*002a*/ 	.short	(.L_51 - .L_50)
.L_50:
        /*002c*/ 	.word	0x00000000
        /*0030*/ 	.short	0x0000
        /*0032*/ 	.short	0x0000
        /*0034*/ 	.byte	0x00, 0xf5, 0x21, 0x00


	//----- nvinfo : EIATTR_SPARSE_MMA_MASK
	.align		4
.L_51:
        /*0038*/ 	.byte	0x03, 0x50
        /*003a*/ 	.short	0x0000


	//----- nvinfo : EIATTR_MAXREG_COUNT
	.align		4
        /*003c*/ 	.byte	0x03, 0x1b
        /*003e*/ 	.short	0x00ff


	//----- nvinfo : EIATTR_MERCURY_ISA_VERSION
	.align		4
        /*0040*/ 	.byte	0x03, 0x5f
        /*0042*/ 	.short	0x0101


	//----- nvinfo : EIATTR_VRC_CTA_INIT_COUNT
	.align		4
        /*0044*/ 	.byte	0x02, 0x4a
	.zero		1
	.zero		1


	//----- nvinfo : EIATTR_EXIT_INSTR_OFFSETS
	.align		4
        /*0048*/ 	.byte	0x04, 0x1c
        /*004a*/ 	.short	(.L_53 - .L_52)


	//   ....[0]....
.L_52:
        /*004c*/ 	.word	0x000004b0


	//   ....[1]....
        /*0050*/ 	.word	0x00000520


	//----- nvinfo : EIATTR_CRS_STACK_SIZE
	.align		4
.L_53:
        /*0054*/ 	.byte	0x04, 0x1e
        /*0056*/ 	.short	(.L_55 - .L_54)
.L_54:
        /*0058*/ 	.word	0x00000000


	//----- nvinfo : EIATTR_CBANK_PARAM_SIZE
	.align		4
.L_55:
        /*005c*/ 	.byte	0x03, 0x19
        /*005e*/ 	.short	0x0018


	//----- nvinfo : EIATTR_PARAM_CBANK
	.align		4
        /*0060*/ 	.byte	0x04, 0x0a
        /*0062*/ 	.short	(.L_57 - .L_56)
	.align		4
.L_56:
        /*0064*/ 	.word	index@(.nv.constant0._Z6convcfPK6float2S1_PS_)
        /*0068*/ 	.short	0x0380
        /*006a*/ 	.short	0x0018


	//----- nvinfo : EIATTR_SW_WAR
	.align		4
.L_57:
        /*006c*/ 	.byte	0x04, 0x36
        /*006e*/ 	.short	(.L_59 - .L_58)
.L_58:
        /*0070*/ 	.word	0x00000008
.L_59:


//--------------------- .nv.info._Z4convPKdS0_Pd  --------------------------
	.section	.nv.info._Z4convPKdS0_Pd,"",@"SHT_CUDA_INFO"
	.sectionflags	@""
	.align	4


	//----- nvinfo : EIATTR_CUDA_API_VERSION
	.align		4
        /*0000*/ 	.byte	0x04, 0x37
        /*0002*/ 	.short	(.L_61 - .L_60)
.L_60:
        /*0004*/ 	.word	0x00000082


	//----- nvinfo : EIATTR_KPARAM_INFO
	.align		4
.L_61:
        /*0008*/ 	.byte	0x04, 0x17
        /*000a*/ 	.short	(.L_63 - .L_62)
.L_62:
        /*000c*/ 	.word	0x00000000
        /*0010*/ 	.short	0x0002
        /*0012*/ 	.short	0x0010
        /*0014*/ 	.byte	0x00, 0xf5, 0x21, 0x00


	//----- nvinfo : EIATTR_KPARAM_INFO
	.align		4
.L_63:
        /*0018*/ 	.byte	0x04, 0x17
        /*001a*/ 	.short	(.L_65 - .L_64)
.L_64:
        /*001c*/ 	.word	0x00000000
        /*0020*/ 	.short	0x0001
        /*0022*/ 	.short	0x0008
        /*0024*/ 	.byte	0x00, 0xf5, 0x21, 0x00


	//----- nvinfo : EIATTR_KPARAM_INFO
	.align		4
.L_65:
        /*0028*/ 	.byte	0x04, 0x17
        /*002a*/ 	.short	(.L_67 - .L_66)
.L_66:
        /*002c*/ 	.word	0x00000000
        /*0030*/ 	.short	0x0000
        /*0032*/ 	.short	0x0000
        /*0034*/ 	.byte	0x00, 0xf5, 0x21, 0x00


	//----- nvinfo : EIATTR_SPARSE_MMA_MASK
	.align		4
.L_67:
        /*0038*/ 	.byte	0x03, 0x50
        /*003a*/ 	.short	0x0000


	//----- nvinfo : EIATTR_MAXREG_COUNT
	.align		4
        /*003c*/ 	.byte	0x03, 0x1b
        /*003e*/ 	.short	0x00ff


	//----- nvinfo : EIATTR_MERCURY_ISA_VERSION
	.align		4
        /*0040*/ 	.byte	0x03, 0x5f
        /*0042*/ 	.short	0x0101


	//----- nvinfo : EIATTR_VRC_CTA_INIT_COUNT
	.align		4
        /*0044*/ 	.byte	0x02, 0x4a
	.zero		1
	.zero		1


	//----- nvinfo : EIATTR_EXIT_INSTR_OFFSETS
	.align		4
        /*0048*/ 	.byte	0x04, 0x1c
        /*004a*/ 	.short	(.L_69 - .L_68)


	//   ....[0]....
.L_68:
        /*004c*/ 	.word	0x00000460


	//   ....[1]....
        /*0050*/ 	.word	0x000004d0


	//----- nvinfo : EIATTR_CRS_STACK_SIZE
	.align		4
.L_69:
        /*0054*/ 	.byte	0x04, 0x1e
        /*0056*/ 	.short	(.L_71 - .L_70)
.L_70:
        /*0058*/ 	.word	0x00000000


	//----- nvinfo : EIATTR_CBANK_PARAM_SIZE
	.align		4
.L_71:
        /*005c*/ 	.byte	0x03, 0x19
        /*005e*/ 	.short	0x0018


	//----- nvinfo : EIATTR_PARAM_CBANK
	.align		4
        /*0060*/ 	.byte	0x04, 0x0a
        /*0062*/ 	.short	(.L_73 - .L_72)
	.align		4
.L_72:
        /*0064*/ 	.word	index@(.nv.constant0._Z4convPKdS0_Pd)
        /*0068*/ 	.short	0x0380
        /*006a*/ 	.short	0x0018


	//----- nvinfo : EIATTR_SW_WAR
	.align		4
.L_73:
        /*006c*/ 	.byte	0x04, 0x36
        /*006e*/ 	.short	(.L_75 - .L_74)
.L_74:
        /*0070*/ 	.word	0x00000008
.L_75:


//--------------------- .nv.info._Z5convfPKfS0_Pf --------------------------
	.section	.nv.info._Z5convfPKfS0_Pf,"",@"SHT_CUDA_INFO"
	.sectionflags	@""
	.align	4


	//----- nvinfo : EIATTR_CUDA_API_VERSION
	.align		4
        /*0000*/ 	.byte	0x04, 0x37
        /*0002*/ 	.short	(.L_77 - .L_76)
.L_76:
        /*0004*/ 	.word	0x00000082


	//----- nvinfo : EIATTR_KPARAM_INFO
	.align		4
.L_77:
        /*0008*/ 	.byte	0x04, 0x17
        /*000a*/ 	.short	(.L_79 - .L_78)
.L_78:
        /*000c*/ 	.word	0x00000000
        /*0010*/ 	.short	0x0002
        /*0012*/ 	.short	0x0010
        /*0014*/ 	.byte	0x00, 0xf5, 0x21, 0x00


	//----- nvinfo : EIATTR_KPARAM_INFO
	.align		4
.L_79:
        /*0018*/ 	.byte	0x04, 0x17
        /*001a*/ 	.short	(.L_81 - .L_80)
.L_80:
        /*001c*/ 	.word	0x00000000
        /*0020*/ 	.short	0x0001
        /*0022*/ 	.short	0x0008
        /*0024*/ 	.byte	0x00, 0xf5, 0x21, 0x00


	//----- nvinfo : EIATTR_KPARAM_INFO
	.align		4
.L_81:
        /*0028*/ 	.byte	0x04, 0x17
        /*002a*/ 	.short	(.L_83 - .L_82)
.L_82:
        /*002c*/ 	.word	0x00000000
        /*0030*/ 	.short	0x0000
        /*0032*/ 	.short	0x0000
        /*0034*/ 	.byte	0x00, 0xf5, 0x21, 0x00


	//----- nvinfo : EIATTR_SPARSE_MMA_MASK
	.align		4
.L_83:
        /*0038*/ 	.byte	0x03, 0x50
        /*003a*/ 	.short	0x0000


	//----- nvinfo : EIATTR_MAXREG_COUNT
	.align		4
        /*003c*/ 	.byte	0x03, 0x1b
        /*003e*/ 	.short	0x00ff


	//----- nvinfo : EIATTR_MERCURY_ISA_VERSION
	.align		4
        /*0040*/ 	.byte	0x03, 0x5f
        /*0042*/ 	.short	0x0101


	//----- nvinfo : EIATTR_VRC_CTA_INIT_COUNT
	.align		4
        /*0044*/ 	.byte	0x02, 0x4a
	.zero		1
	.zero		1


	//----- nvinfo : EIATTR_EXIT_INSTR_OFFSETS
	.align		4
        /*0048*/ 	.byte	0x04, 0x1c
        /*004a*/ 	.short	(.L_85 - .L_84)


	//   ....[0]....
.L_84:
        /*004c*/ 	.word	0x00000460


	//   ....[1]....
        /*0050*/ 	.word	0x000004d0


	//----- nvinfo : EIATTR_CRS_STACK_SIZE
	.align		4
.L_85:
        /*0054*/ 	.byte	0x04, 0x1e
        /*0056*/ 	.short	(.L_87 - .L_86)
.L_86:
        /*0058*/ 	.word	0x00000000


	//----- nvinfo : EIATTR_CBANK_PARAM_SIZE
	.align		4
.L_87:
        /*005c*/ 	.byte	0x03, 0x19
        /*005e*/ 	.short	0x0018


	//----- nvinfo : EIATTR_PARAM_CBANK
	.align		4
        /*0060*/ 	.byte	0x04, 0x0a
        /*0062*/ 	.short	(.L_89 - .L_88)
	.align		4
.L_88:
        /*0064*/ 	.word	index@(.nv.constant0._Z5convfPKfS0_Pf)
        /*0068*/ 	.short	0x0380
        /*006a*/ 	.short	0x0018


	//----- nvinfo : EIATTR_SW_WAR
	.align		4
.L_89:
        /*006c*/ 	.byte	0x04, 0x36
        /*006e*/ 	.short	(.L_91 - .L_90)
.L_90:
        /*0070*/ 	.word	0x00000008
.L_91:


//--------------------- .nv.callgraph             --------------------------
	.section	.nv.callgraph,"",@"SHT_CUDA_CALLGRAPH"
	.align	4
	.sectionentsize	8
	.align		4
        /*0000*/ 	.word	0x00000000
	.align		4
        /*0004*/ 	.word	0xffffffff
	.align		4
        /*0008*/ 	.word	0x00000000
	.align		4
        /*000c*/ 	.word	0xfffffffe
	.align		4
        /*0010*/ 	.word	0x00000000
	.align		4
        /*0014*/ 	.word	0xfffffffd
	.align		4
        /*0018*/ 	.word	0x00000000
	.align		4
        /*001c*/ 	.word	0xfffffffc


//--------------------- .nv.constant3             --------------------------
	.section	.nv.constant3,"a",@progbits
	.align	8
.nv.constant3:
	.type		M,@object
	.size		M,(N - M)
M:
	.zero		8
	.type		N,@object
	.size		N,(L - N)
N:
	.zero		8
	.type		L,@object
	.size		L,(L0 - L)
L:
	.zero		8
	.type		L0,@object
	.size		L0,(.L_3 - L0)
L0:
	.zero		4
.L_3:


//--------------------- .text._Z5convcPK7double2S1_PS_ --------------------------
	.section	.text._Z5convcPK7double2S1_PS_,"ax",@progbits
	.align	128
        .global         _Z5convcPK7double2S1_PS_
        .type           _Z5convcPK7double2S1_PS_,@function
        .size           _Z5convcPK7double2S1_PS_,(.L_x_24 - _Z5convcPK7double2S1_PS_)
        .other          _Z5convcPK7double2S1_PS_,@"STO_CUDA_ENTRY STV_DEFAULT"
_Z5convcPK7double2S1_PS_:
.text._Z5convcPK7double2S1_PS_:
[----:B------:R-:W-:Y:S01]  /*0000*/  LDC R1, c[0x0][0x37c] ;  /* 0x0000df00ff017b82 */ /* 0x000fe20000000800 */
[----:B------:R-:W0:Y:S01]  /*0010*/  S2R R2, SR_TID.X ;  /* 0x0000000000027919 */ /* 0x000e220000002100 */
[----:B------:R-:W0:Y:S01]  /*0020*/  LDCU UR6, c[0x0][0x360] ;  /* 0x00006c00ff0677ac */ /* 0x000e220008000800 */
[----:B------:R-:W-:Y:S01]  /*0030*/  BSSY.RECONVERGENT B0, `(.L_x_0) ;  /* 0x0000046000007945 */ /* 0x000fe20003800200 */
[----:B------:R-:W-:Y:S01]  /*0040*/  CS2R R6, SRZ ;  /* 0x0000000000067805 */ /* 0x000fe2000001ff00 */
[----:B------:R-:W0:Y:S01]  /*0050*/  S2R R3, SR_CTAID.X ;  /* 0x0000000000037919 */ /* 0x000e220000002500 */
[----:B------:R-:W1:Y:S01]  /*0060*/  LDCU.64 UR8, c[0x3][0x10] ;  /* 0x00c00200ff0877ac */ /* 0x000e620008000a00 */
[----:B------:R-:W-:Y:S01]  /*0070*/  CS2R R4, SRZ ;  /* 0x0000000000047805 */ /* 0x000fe2000001ff00 */
[----:B------:R-:W2:Y:S01]  /*0080*/  S2R R19, SR_TID.Y ;  /* 0x0000000000137919 */ /* 0x000ea20000002200 */
[----:B------:R-:W2:Y:S01]  /*0090*/  LDCU UR7, c[0x0][0x364] ;  /* 0x00006c80ff0777ac */ /* 0x000ea20008000800 */
[----:B------:R-:W2:Y:S01]  /*00a0*/  S2R R0, SR_CTAID.Y ;  /* 0x0000000000007919 */ /* 0x000ea20000002600 */
[----:B------:R-:W3:Y:S01]  /*00b0*/  LDCU.64 UR4, c[0x0][0x358] ;  /* 0x00006b00ff0477ac */ /* 0x000ee20008000a00 */
[----:B------:R-:W4:Y:S01]  /*00c0*/  LDCU.64 UR16, c[0x3][0x8] ;  /* 0x00c00100ff1077ac */ /* 0x000f220008000a00 */
[----:B------:R-:W0:Y:S02]  /*00d0*/  LDCU.128 UR12, c[0x0][0x380] ;  /* 0x00007000ff0c77ac */ /* 0x000e240008000c00 */
[----:B0-----:R-:W-:-:S05]  /*00e0*/  IMAD R2, R3, UR6, R2 ;  /* 0x0000000603027c24 */ /* 0x001fca000f8e0202 */
[----:B-1----:R-:W-:Y:S02]  /*00f0*/  ISETP.GE.U32.AND P0, PT, R2, UR8, PT ;  /* 0x0000000802007c0c */ /* 0x002fe4000bf06070 */
[----:B------:R-:W-:Y:S01]  /*0100*/  SHF.R.S32.HI R3, RZ, 0x1f, R2 ;  /* 0x0000001fff037819 */ /* 0x000fe20000011402 */
[----:B--2---:R-:W-:-:S03]  /*0110*/  IMAD R19, R0, UR7, R19 ;  /* 0x0000000700137c24 */ /* 0x004fc6000f8e0213 */
[----:B------:R-:W-:-:S13]  /*0120*/  ISETP.GE.U32.AND.EX P0, PT, R3, UR9, PT, P0 ;  /* 0x0000000903007c0c */ /* 0x000fda000bf06100 */
[----:B---34-:R-:W-:Y:S05]  /*0130*/  @P0 BRA `(.L_x_1) ;  /* 0x0000000000d40947 */ /* 0x018fea0003800000 */
[----:B------:R-:W0:Y:S01]  /*0140*/  LDCU UR6, c[0x3][0x18] ;  /* 0x00c00300ff0677ac */ /* 0x000e220008000800 */
[----:B------:R-:W1:Y:S01]  /*0150*/  LDCU.128 UR8, c[0x3][URZ] ;  /* 0x00c00000ff0877ac */ /* 0x000e620008000c00 */
[----:B0-----:R-:W-:Y:S02]  /*0160*/  IADD3 R18, PT, PT, -R2, UR6, RZ ;  /* 0x0000000602127c10 */ /* 0x001fe4000fffe1ff */
[----:B-1----:R-:W-:Y:S02]  /*0170*/  ISETP.EQ.U32.AND P0, PT, RZ, UR8, PT ;  /* 0x00000008ff007c0c */ /* 0x002fe4000bf02070 */
[----:B------:R-:W-:Y:S02]  /*0180*/  ISETP.GE.U32.AND P1, PT, R18, UR10, PT ;  /* 0x0000000a12007c0c */ /* 0x000fe4000bf26070 */
[----:B------:R-:W-:Y:S02]  /*0190*/  SHF.R.S32.HI R0, RZ, 0x1f, R18 ;  /* 0x0000001fff007819 */ /* 0x000fe40000011412 */
[----:B------:R-:W-:-:S02]  /*01a0*/  ISETP.EQ.AND.EX P0, PT, RZ, UR9, PT, P0 ;  /* 0x00000009ff007c0c */ /* 0x000fc4000bf02300 */
[----:B------:R-:W-:-:S13]  /*01b0*/  ISETP.GE.U32.AND.EX P1, PT, R0, UR11, PT, P1 ;  /* 0x0000000b00007c0c */ /* 0x000fda000bf26110 */
[----:B------:R-:W-:Y:S05]  /*01c0*/  @P1 BRA P0, `(.L_x_1) ;  /* 0x0000000000b01947 */ /* 0x000fea0000000000 */
[----:B------:R-:W0:Y:S01]  /*01d0*/  LDC.64 R16, c[0x3][RZ] ;  /* 0x00c00000ff107b82 */ /* 0x000e220000000a00 */
[----:B------:R-:W-:Y:S01]  /*01e0*/  IMAD.MOV.U32 R21, RZ, RZ, RZ ;  /* 0x000000ffff157224 */ /* 0x000fe200078e00ff */
[----:B------:R-:W-:Y:S01]  /*01f0*/  CS2R R4, SRZ ;  /* 0x0000000000047805 */ /* 0x000fe2000001ff00 */
[----:B------:R-:W-:Y:S01]  /*0200*/  IMAD.MOV.U32 R0, RZ, RZ, RZ ;  /* 0x000000ffff007224 */ /* 0x000fe200078e00ff */
[----:B------:R-:W-:-:S07]  /*0210*/  CS2R R6, SRZ ;  /* 0x0000000000067805 */ /* 0x000fce000001ff00 */
.L_x_4:
[----:B------:R-:W-:Y:S01]  /*0220*/  ISETP.GE.AND P0, PT, R18, RZ, PT ;  /* 0x000000ff1200720c */ /* 0x000fe20003f06270 */
[----:B------:R-:W-:Y:S01]  /*0230*/  BSSY.RECONVERGENT B1, `(.L_x_2) ;  /* 0x000001c000017945 */ /* 0x000fe20003800200 */
[----:B0-----:R-:W-:-:S04]  /*0240*/  ISETP.GE.U32.AND P1, PT, R21, R16, PT ;  /* 0x000000101500720c */ /* 0x001fc80003f26070 */
[----:B------:R-:W-:-:S13]  /*0250*/  ISETP.GE.U32.OR.EX P0, PT, R0, R17, !P0, P1 ;  /* 0x000000110000720c */ /* 0x000fda0004706510 */
[----:B------:R-:W-:Y:S05]  /*0260*/  @P0 BRA `(.L_x_3) ;  /* 0x0000000000600947 */ /* 0x000fea0003800000 */
[----:B------:R-:W0:Y:S02]  /*0270*/  LDC.64 R12, c[0x3][0x8] ;  /* 0x00c00200ff0c7b82 */ /* 0x000e240000000a00 */
[----:B0-----:R-:W-:-:S04]  /*0280*/  ISETP.GE.U32.AND P0, PT, R18, R12, PT ;  /* 0x0000000c1200720c */ /* 0x001fc80003f06070 */
[----:B------:R-:W-:-:S13]  /*0290*/  ISETP.GE.U32.AND.EX P0, PT, RZ, R13, PT, P0 ;  /* 0x0000000dff00720c */ /* 0x000fda0003f06100 */
[----:B------:R-:W-:Y:S05]  /*02a0*/  @P0 BRA `(.L_x_3) ;  /* 0x0000000000500947 */ /* 0x000fea0003800000 */
[----:B------:R-:W-:Y:S02]  /*02b0*/  IMAD.MOV.U32 R8, RZ, RZ, R18 ;  /* 0x000000ffff087224 */ /* 0x000fe400078e0012 */
[----:B------:R-:W-:Y:S02]  /*02c0*/  IMAD.MOV.U32 R9, RZ, RZ, RZ ;  /* 0x000000ffff097224 */ /* 0x000fe400078e00ff */
[----:B------:R-:W-:Y:S02]  /*02d0*/  IMAD.MOV.U32 R10, RZ, RZ, R21 ;  /* 0x000000ffff0a7224 */ /* 0x000fe400078e0015 */
[----:B------:R-:W-:Y:S02]  /*02e0*/  IMAD.MOV.U32 R11, RZ, RZ, R0 ;  /* 0x000000ffff0b7224 */ /* 0x000fe400078e0000 */
[----:B------:R-:W-:-:S04]  /*02f0*/  IMAD.WIDE.U32 R8, R19, R12, R8 ;  /* 0x0000000c13087225 */ /* 0x000fc800078e0008 */
[----:B------:R-:W-:Y:S01]  /*0300*/  IMAD.WIDE.U32 R10, R19, R16, R10 ;  /* 0x00000010130a7225 */ /* 0x000fe200078e000a */
[----:B------:R-:W-:-:S03]  /*0310*/  LEA R12, P1, R8, UR14, 0x4 ;  /* 0x0000000e080c7c11 */ /* 0x000fc6000f8220ff */
[C---:B------:R-:W-:Y:S01]  /*0320*/  IMAD R9, R19.reuse, R13, R9 ;  /* 0x0000000d13097224 */ /* 0x040fe200078e0209 */
[----:B------:R-:W-:Y:S01]  /*0330*/  LEA R24, P0, R10, UR12, 0x4 ;  /* 0x0000000c0a187c11 */ /* 0x000fe2000f8020ff */
[----:B------:R-:W-:-:S03]  /*0340*/  IMAD R11, R19, R17, R11 ;  /* 0x00000011130b7224 */ /* 0x000fc600078e020b */
[----:B------:R-:W-:Y:S02]  /*0350*/  LEA.HI.X R13, R8, UR15, R9, 0x4, P1 ;  /* 0x0000000f080d7c11 */ /* 0x000fe400088f2409 */
[----:B------:R-:W-:-:S04]  /*0360*/  LEA.HI.X R25, R10, UR13, R11, 0x4, P0 ;  /* 0x0000000d0a197c11 */ /* 0x000fc800080f240b */
[----:B------:R-:W2:Y:S04]  /*0370*/  LDG.E.128 R12, desc[UR4][R12.64] ;  /* 0x000000040c0c7981 */ /* 0x000ea8000c1e1d00 */
[----:B------:R-:W2:Y:S02]  /*0380*/  LDG.E.128 R8, desc[UR4][R24.64] ;  /* 0x0000000418087981 */ /* 0x000ea4000c1e1d00 */
[-C--:B--2---:R-:W-:Y:S02]  /*0390*/  DMUL R22, R10, R14.reuse ;  /* 0x0000000e0a167228 */ /* 0x084fe40000000000 */
[----:B------:R-:W-:-:S06]  /*03a0*/  DMUL R14, R8, R14 ;  /* 0x0000000e080e7228 */ /* 0x000fcc0000000000 */
[-C--:B------:R-:W-:Y:S02]  /*03b0*/  DFMA R22, R8, R12.reuse, R22 ;  /* 0x0000000c0816722b */ /* 0x080fe40000000016 */
[----:B------:R-:W-:-:S06]  /*03c0*/  DFMA R14, R10, R12, -R14 ;  /* 0x0000000c0a0e722b */ /* 0x000fcc000000080e */
[----:B------:R-:W-:Y:S02]  /*03d0*/  DADD R4, R4, R22 ;  /* 0x0000000004047229 */ /* 0x000fe40000000016 */
[----:B------:R-:W-:-:S11]  /*03e0*/  DADD R6, R6, R14 ;  /* 0x0000000006067229 */ /* 0x000fd6000000000e */
.L_x_3:
[----:B------:R-:W-:Y:S05]  /*03f0*/  BSYNC.RECONVERGENT B1 ;  /* 0x0000000000017941 */ /* 0x000fea0003800200 */
.L_x_2:
[----:B------:R-:W-:Y:S01]  /*0400*/  VIADD R18, R18, 0x1 ;  /* 0x0000000112127836 */ /* 0x000fe20000000000 */
[----:B------:R-:W-:-:S04]  /*0410*/  IADD3 R21, P0, PT, R21, 0x1, RZ ;  /* 0x0000000115157810 */ /* 0x000fc80007f1e0ff */
[----:B------:R-:W-:Y:S01]  /*0420*/  ISETP.GE.U32.AND P1, PT, R18, UR16, PT ;  /* 0x0000001012007c0c */ /* 0x000fe2000bf26070 */
[----:B------:R-:W-:Y:S01]  /*0430*/  IMAD.X R0, RZ, RZ, R0, P0 ;  /* 0x000000ffff007224 */ /* 0x000fe200000e0600 */
[----:B------:R-:W-:Y:S02]  /*0440*/  SHF.R.S32.HI R8, RZ, 0x1f, R18 ;  /* 0x0000001fff087819 */ /* 0x000fe40000011412 */
[----:B------:R-:W-:Y:S02]  /*0450*/  ISETP.LT.U32.AND P0, PT, R21, R16, PT ;  /* 0x000000101500720c */ /* 0x000fe40003f01070 */
[----:B------:R-:W-:-:S04]  /*0460*/  ISETP.GE.U32.AND.EX P1, PT, R8, UR17, PT, P1 ;  /* 0x0000001108007c0c */ /* 0x000fc8000bf26110 */
[----:B------:R-:W-:-:S13]  /*0470*/  ISETP.LT.U32.OR.EX P0, PT, R0, R17, !P1, P0 ;  /* 0x000000110000720c */ /* 0x000fda0004f01500 */
[----:B------:R-:W-:Y:S05]  /*0480*/  @P0 BRA `(.L_x_4) ;  /* 0xfffffffc00640947 */ /* 0x000fea000383ffff */
.L_x_1:
[----:B------:R-:W-:Y:S05]  /*0490*/  BSYNC.RECONVERGENT B0 ;  /* 0x0000000000007941 */ /* 0x000fea0003800200 */
.L_x_0:
[----:B------:R-:W0:Y:S02]  /*04a0*/  LDCU.64 UR8, c[0x3][0x10] ;  /* 0x00c00200ff0877ac */ /* 0x000e240008000a00 */
[----:B0-----:R-:W-:-:S04]  /*04b0*/  ISETP.GE.U32.AND P0, PT, R2, UR8, PT ;  /* 0x0000000802007c0c */ /* 0x001fc8000bf06070 */
[----:B------:R-:W-:-:S13]  /*04c0*/  ISETP.GE.U32.AND.EX P0, PT, R3, UR9, PT, P0 ;  /* 0x0000000903007c0c */ /* 0x000fda000bf06100 */
[----:B------:R-:W-:Y:S05]  /*04d0*/  @P0 EXIT ;  /* 0x000000000000094d */ /* 0x000fea0003800000 */
[----:B------:R-:W0:Y:S01]  /*04e0*/  LDCU.64 UR6, c[0x0][0x390] ;  /* 0x00007200ff0677ac */ /* 0x000e220008000a00 */
[----:B------:R-:W-:-:S04]  /*04f0*/  IMAD.WIDE.U32 R2, R19, UR8, R2 ;  /* 0x0000000813027c25 */ /* 0x000fc8000f8e0002 */
[----:B------:R-:W-:Y:S01]  /*0500*/  IMAD R19, R19, UR9, R3 ;  /* 0x0000000913137c24 */ /* 0x000fe2000f8e0203 */
[----:B0-----:R-:W-:-:S04]  /*0510*/  LEA R8, P0, R2, UR6, 0x4 ;  /* 0x0000000602087c11 */ /* 0x001fc8000f8020ff */
[----:B------:R-:W-:-:S05]  /*0520*/  LEA.HI.X R9, R2, UR7, R19, 0x4, P0 ;  /* 0x0000000702097c11 */ /* 0x000fca00080f2413 */
[----:B------:R-:W-:Y:S01]  /*0530*/  STG.E.128 desc[UR4][R8.64], R4 ;  /* 0x0000000408007986 */ /* 0x000fe2000c101d04 */
[----:B------:R-:W-:Y:S05]  /*0540*/  EXIT ;  /* 0x000000000000794d */ /* 0x000fea0003800000 */
.L_x_5:
[----:B------:R-:W-:-:S00]  /*0550*/  BRA `(.L_x_5) ;  /* 0xfffffffc00fc7947 */ /* 0x000fc0000383ffff */
[----:B------:R-:W-:-:S00]  /*0560*/  NOP ;  /* 0x0000000000007918 */ /* 0x000fc00000000000 */
        /* <DEDUP_REMOVED lines=9> */
.L_x_24:


//--------------------- .text._Z6convcfPK6float2S1_PS_ --------------------------
	.section	.text._Z6convcfPK6float2S1_PS_,"ax",@progbits
	.align	128
        .global         _Z6convcfPK6float2S1_PS_
        .type           _Z6convcfPK6float2S1_PS_,@function
        .size           _Z6convcfPK6float2S1_PS_,(.L_x_25 - _Z6convcfPK6float2S1_PS_)
        .other          _Z6convcfPK6float2S1_PS_,@"STO_CUDA_ENTRY STV_DEFAULT"
_Z6convcfPK6float2S1_PS_:
.text._Z6convcfPK6float2S1_PS_:
[----:B------:R-:W-:Y:S01]  /*0000*/  LDC R1, c[0x0][0x37c] ;  /* 0x0000df00ff017b82 */ /* 0x000fe20000000800 */
[----:B------:R-:W0:Y:S01]  /*0010*/  S2R R4, SR_TID.X ;  /* 0x0000000000047919 */ /* 0x000e220000002100 */
[----:B------:R-:W0:Y:S01]  /*0020*/  LDCU UR6, c[0x0][0x360] ;  /* 0x00006c00ff0677ac */ /* 0x000e220008000800 */
[----:B------:R-:W-:Y:S01]  /*0030*/  BSSY.RECONVERGENT B0, `(.L_x_6) ;  /* 0x0000044000007945 */ /* 0x000fe20003800200 */
[----:B------:R-:W-:Y:S01]  /*0040*/  CS2R R2, SRZ ;  /* 0x0000000000027805 */ /* 0x000fe2000001ff00 */
[----:B------:R-:W0:Y:S01]  /*0050*/  S2R R5, SR_CTAID.X ;  /* 0x0000000000057919 */ /* 0x000e220000002500 */
[----:B------:R-:W1:Y:S01]  /*0060*/  LDCU.64 UR8, c[0x3][0x10] ;  /* 0x00c00200ff0877ac */ /* 0x000e620008000a00 */
        /* <DEDUP_REMOVED lines=24> */
[----:B------:R-:W-:-:S05]  /*01f0*/  IMAD.MOV.U32 R0, RZ, RZ, RZ ;  /* 0x000000ffff007224 */ /* 0x000fca00078e00ff */
[----:B------:R-:W1:Y:S02]  /*0200*/  LDC.64 R8, c[0x3][RZ] ;  /* 0x00c00000ff087b82 */ /* 0x000e640000000a00 */
.L_x_10:
[----:B------:R-:W-:Y:S01]  /*0210*/  ISETP.GE.AND P0, PT, R10, RZ, PT ;  /* 0x000000ff0a00720c */ /* 0x000fe20003f06270 */
[----:B------:R-:W-:Y:S01]  /*0220*/  BSSY.RECONVERGENT B1, `(.L_x_8) ;  /* 0x000001b000017945 */ /* 0x000fe20003800200 */
[----:B-1----:R-:W-:-:S04]  /*0230*/  ISETP.GE.U32.AND P1, PT, R13, R8, PT ;  /* 0x000000080d00720c */ /* 0x002fc80003f26070 */
[----:B------:R-:W-:-:S13]  /*0240*/  ISETP.GE.U32.OR.EX P0, PT, R0, R9, !P0, P1 ;  /* 0x000000090000720c */ /* 0x000fda0004706510 */
[----:B------:R-:W-:Y:S05]  /*0250*/  @P0 BRA `(.L_x_9) ;  /* 0x00000000005c0947 */ /* 0x000fea0003800000 */
[----:B0-----:R-:W-:-:S04]  /*0260*/  ISETP.GE.U32.AND P0, PT, R10, R6, PT ;  /* 0x000000060a00720c */ /* 0x001fc80003f06070 */
[----:B------:R-:W-:-:S13]  /*0270*/  ISETP.GE.U32.AND.EX P0, PT, RZ, R7, PT, P0 ;  /* 0x00000007ff00720c */ /* 0x000fda0003f06100 */
[----:B------:R-:W-:Y:S05]  /*0280*/  @P0 BRA `(.L_x_9) ;  /* 0x0000000000500947 */ /* 0x000fea0003800000 */
[----:B------:R-:W-:Y:S02]  /*0290*/  IMAD.MOV.U32 R14, RZ, RZ, R13 ;  /* 0x000000ffff0e7224 */ /* 0x000fe400078e000d */
[----:B------:R-:W-:Y:S02]  /*02a0*/  IMAD.MOV.U32 R15, RZ, RZ, R0 ;  /* 0x000000ffff0f7224 */ /* 0x000fe400078e0000 */
[----:B------:R-:W-:Y:S02]  /*02b0*/  IMAD.MOV.U32 R16, RZ, RZ, R10 ;  /* 0x000000ffff107224 */ /* 0x000fe400078e000a */
[----:B------:R-:W-:Y:S02]  /*02c0*/  IMAD.MOV.U32 R17, RZ, RZ, RZ ;  /* 0x000000ffff117224 */ /* 0x000fe400078e00ff */
        /* <DEDUP_REMOVED lines=8> */
[----:B------:R-:W2:Y:S04]  /*0350*/  LDG.E.64 R18, desc[UR4][R18.64] ;  /* 0x0000000412127981 */ /* 0x000ea8000c1e1b00 */
[----:B------:R-:W2:Y:S02]  /*0360*/  LDG.E.64 R16, desc[UR4][R16.64] ;  /* 0x0000000410107981 */ /* 0x000ea4000c1e1b00 */
[-C--:B--2---:R-:W-:Y:S01]  /*0370*/  FMUL R15, R19, R17.reuse ;  /* 0x00000011130f7220 */ /* 0x084fe20000400000 */
[----:B------:R-:W-:-:S03]  /*0380*/  FMUL R12, R18, R17 ;  /* 0x00000011120c7220 */ /* 0x000fc60000400000 */
[-C--:B------:R-:W-:Y:S01]  /*0390*/  FFMA R15, R18, R16.reuse, R15 ;  /* 0x00000010120f7223 */ /* 0x080fe2000000000f */
[----:B------:R-:W-:-:S03]  /*03a0*/  FFMA R12, R19, R16, -R12 ;  /* 0x00000010130c7223 */ /* 0x000fc6000000080c */
[----:B------:R-:W-:Y:S01]  /*03b0*/  FADD R2, R2, R15 ;  /* 0x0000000f02027221 */ /* 0x000fe20000000000 */
[----:B------:R-:W-:-:S07]  /*03c0*/  FADD R3, R3, R12 ;  /* 0x0000000c03037221 */ /* 0x000fce0000000000 */
.L_x_9:
[----:B------:R-:W-:Y:S05]  /*03d0*/  BSYNC.RECONVERGENT B1 ;  /* 0x0000000000017941 */ /* 0x000fea0003800200 */
.L_x_8:
        /* <DEDUP_REMOVED lines=9> */
.L_x_7:
[----:B------:R-:W-:Y:S05]  /*0470*/  BSYNC.RECONVERGENT B0 ;  /* 0x0000000000007941 */ /* 0x000fea0003800200 */
.L_x_6:
[----:B------:R-:W1:Y:S02]  /*0480*/  LDCU.64 UR8, c[0x3][0x10] ;  /* 0x00c00200ff0877ac */ /* 0x000e640008000a00 */
[----:B-1----:R-:W-:-:S04]  /*0490*/  ISETP.GE.U32.AND P0, PT, R4, UR8, PT ;  /* 0x0000000804007c0c */ /* 0x002fc8000bf06070 */
[----:B------:R-:W-:-:S13]  /*04a0*/  ISETP.GE.U32.AND.EX P0, PT, R5, UR9, PT, P0 ;  /* 0x0000000905007c0c */ /* 0x000fda000bf06100 */
[----:B------:R-:W-:Y:S05]  /*04b0*/  @P0 EXIT ;  /* 0x000000000000094d */ /* 0x000fea0003800000 */
[----:B------:R-:W0:Y:S01]  /*04c0*/  LDCU.64 UR6, c[0x0][0x390] ;  /* 0x00007200ff0677ac */ /* 0x000e220008000a00 */
[----:B------:R-:W-:-:S04]  /*04d0*/  IMAD.WIDE.U32 R4, R11, UR8, R4 ;  /* 0x000000080b047c25 */ /* 0x000fc8000f8e0004 */
[----:B------:R-:W-:Y:S01]  /*04e0*/  IMAD R11, R11, UR9, R5 ;  /* 0x000000090b0b7c24 */ /* 0x000fe2000f8e0205 */
[----:B0-----:R-:W-:-:S04]  /*04f0*/  LEA R6, P0, R4, UR6, 0x3 ;  /* 0x0000000604067c11 */ /* 0x001fc8000f8018ff */
[----:B------:R-:W-:-:S05]  /*0500*/  LEA.HI.X R7, R4, UR7, R11, 0x3, P0 ;  /* 0x0000000704077c11 */ /* 0x000fca00080f1c0b */
[----:B------:R-:W-:Y:S01]  /*0510*/  STG.E.64 desc[UR4][R6.64], R2 ;  /* 0x0000000206007986 */ /* 0x000fe2000c101b04 */
[----:B------:R-:W-:Y:S05]  /*0520*/  EXIT ;  /* 0x000000000000794d */ /* 0x000fea0003800000 */
.L_x_11:
        /* <DEDUP_REMOVED lines=13> */
.L_x_25:


//--------------------- .text._Z4convPKdS0_Pd     --------------------------
	.section	.text._Z4convPKdS0_Pd,"ax",@progbits
	.align	128
        .global         _Z4convPKdS0_Pd
        .type           _Z4convPKdS0_Pd,@function
        .size           _Z4convPKdS0_Pd,(.L_x_26 - _Z4convPKdS0_Pd)
        .other          _Z4convPKdS0_Pd,@"STO_CUDA_ENTRY STV_DEFAULT"
_Z4convPKdS0_Pd:
.text._Z4convPKdS0_Pd:
        /* <DEDUP_REMOVED lines=33> */
.L_x_16:
        /* <DEDUP_REMOVED lines=19> */
[----:B------:R-:W-:-:S03]  /*0340*/  LEA.HI.X R17, R20, UR15, R15, 0x3, P1 ;  /* 0x0000000f14117c11 */ /* 0x000fc600088f1c0f */
[----:B------:R-:W2:Y:S04]  /*0350*/  LDG.E.64 R14, desc[UR4][R18.64] ;  /* 0x00000004120e7981 */ /* 0x000ea8000c1e1b00 */
[----:B------:R-:W2:Y:S02]  /*0360*/  LDG.E.64 R16, desc[UR4][R16.64] ;  /* 0x0000000410107981 */ /* 0x000ea4000c1e1b00 */
[----:B--2---:R-:W-:-:S11]  /*0370*/  DFMA R8, R14, R16, R8 ;  /* 0x000000100e08722b */ /* 0x004fd60000000008 */
.L_x_15:
[----:B------:R-:W-:Y:S05]  /*0380*/  BSYNC.RECONVERGENT B1 ;  /* 0x0000000000017941 */ /* 0x000fea0003800200 */
.L_x_14:
        /* <DEDUP_REMOVED lines=9> */
.L_x_13:
[----:B------:R-:W-:Y:S05]  /*0420*/  BSYNC.RECONVERGENT B0 ;  /* 0x0000000000007941 */ /* 0x000fea0003800200 */
.L_x_12:
        /* <DEDUP_REMOVED lines=11> */
.L_x_17:
        /* <DEDUP_REMOVED lines=10> */
.L_x_26:


//--------------------- .text._Z5convfPKfS0_Pf    --------------------------
	.section	.text._Z5convfPKfS0_Pf,"ax",@progbits
	.align	128
        .global         _Z5convfPKfS0_Pf
        .type           _Z5convfPKfS0_Pf,@function
        .size           _Z5convfPKfS0_Pf,(.L_x_27 - _Z5convfPKfS0_Pf)
        .other          _Z5convfPKfS0_Pf,@"STO_CUDA_ENTRY STV_DEFAULT"
_Z5convfPKfS0_Pf:
.text._Z5convfPKfS0_Pf:
[----:B------:R-:W-:Y:S01]  /*0000*/  LDC R1, c[0x0][0x37c] ;  /* 0x0000df00ff017b82 */ /* 0x000fe20000000800 */
[----:B------:R-:W0:Y:S01]  /*0010*/  S2R R2, SR_TID.X ;  /* 0x0000000000027919 */ /* 0x000e220000002100 */
[----:B------:R-:W0:Y:S01]  /*0020*/  LDCU UR6, c[0x0][0x360] ;  /* 0x00006c00ff0677ac */ /* 0x000e220008000800 */
[----:B------:R-:W-:Y:S01]  /*0030*/  BSSY.RECONVERGENT B0, `(.L_x_18) ;  /* 0x000003f000007945 */ /* 0x000fe20003800200 */
        /* <DEDUP_REMOVED lines=11> */
[----:B--2---:R-:W-:Y:S02]  /*00f0*/  IMAD R13, R0, UR7, R13 ;  /* 0x00000007000d7c24 */ /* 0x004fe4000f8e020d */
[----:B------:R-:W-:Y:S01]  /*0100*/  IMAD.MOV.U32 R0, RZ, RZ, RZ ;  /* 0x000000ffff007224 */ /* 0x000fe200078e00ff */
        /* <DEDUP_REMOVED lines=12> */
[----:B------:R-:W-:Y:S02]  /*01d0*/  IMAD.MOV.U32 R0, RZ, RZ, RZ ;  /* 0x000000ffff007224 */ /* 0x000fe400078e00ff */
[----:B------:R-:W-:Y:S02]  /*01e0*/  IMAD.MOV.U32 R21, RZ, RZ, RZ ;  /* 0x000000ffff157224 */ /* 0x000fe400078e00ff */
[----:B------:R-:W-:-:S03]  /*01f0*/  IMAD.MOV.U32 R12, RZ, RZ, RZ ;  /* 0x000000ffff0c7224 */ /* 0x000fc600078e00ff */
[----:B------:R-:W1:Y:S04]  /*0200*/  LDC.64 R6, c[0x3][RZ] ;  /* 0x00c00000ff067b82 */ /* 0x000e680000000a00 */
.L_x_22:
        /* <DEDUP_REMOVED lines=20> */
[----:B------:R-:W2:Y:S04]  /*0350*/  LDG.E R15, desc[UR4][R14.64] ;  /* 0x000000040e0f7981 */ /* 0x000ea8000c1e1900 */
[----:B------:R-:W2:Y:S02]  /*0360*/  LDG.E R10, desc[UR4][R10.64] ;  /* 0x000000040a0a7981 */ /* 0x000ea4000c1e1900 */
[----:B--2---:R-:W-:-:S07]  /*0370*/  FFMA R0, R15, R10, R0 ;  /* 0x0000000a0f007223 */ /* 0x004fce0000000000 */
.L_x_21:
[----:B------:R-:W-:Y:S05]  /*0380*/  BSYNC.RECONVERGENT B1 ;  /* 0x0000000000017941 */ /* 0x000fea0003800200 */
.L_x_20:
        /* <DEDUP_REMOVED lines=9> */
.L_x_19:
[----:B------:R-:W-:Y:S05]  /*0420*/  BSYNC.RECONVERGENT B0 ;  /* 0x0000000000007941 */ /* 0x000fea0003800200 */
.L_x_18:
        /* <DEDUP_REMOVED lines=9> */
[----:B------:R-:W-:Y:S01]  /*04c0*/  STG.E desc[UR4][R4.64], R0 ;  /* 0x0000000004007986 */ /* 0x000fe2000c101904 */
[----:B------:R-:W-:Y:S05]  /*04d0*/  EXIT ;  /* 0x000000000000794d */ /* 0x000fea0003800000 */
.L_x_23:
        /* <DEDUP_REMOVED lines=10> */
.L_x_27:


//--------------------- .nv.shared.reserved.0     --------------------------
	.section	.nv.shared.reserved.0,"aw",@nobits
	.weak		__nv_reservedSMEM_offset_0_alias
	.size		__nv_reservedSMEM_offset_0_alias, 0, 64
	.other		__nv_reservedSMEM_offset_0_alias,@"STO_CUDA_RESERVED_SHARED STV_DEFAULT"
__nv_reservedSMEM_offset_0_alias:
	.zero		0
	.zero		64


//--------------------- .nv.constant0._Z5convcPK7double2S1_PS_ --------------------------
	.section	.nv.constant0._Z5convcPK7double2S1_PS_,"a",@progbits
	.sectionflags	@""
	.align	4
.nv.constant0._Z5convcPK7double2S1_PS_:
	.zero		920


//--------------------- .nv.constant0._Z6convcfPK6float2S1_PS_ --------------------------
	.section	.nv.constant0._Z6convcfPK6float2S1_PS_,"a",@progbits
	.sectionflags	@""
	.align	4
.nv.constant0._Z6convcfPK6float2S1_PS_:
	.zero		920


//--------------------- .nv.constant0._Z4convPKdS0_Pd --------------------------
	.section	.nv.constant0._Z4convPKdS0_Pd,"a",@progbits
	.sectionflags	@""
	.align	4
.nv.constant0._Z4convPKdS0_Pd:
	.zero		920


//--------------------- .nv.constant0._Z5convfPKfS0_Pf --------------------------
	.section	.nv.constant0._Z5convfPKfS0_Pf,"a",@progbits
	.sectionflags	@""
	.align	4
.nv.constant0._Z5convfPKfS0_Pf:
	.zero		920


//--------------------- SYMBOLS --------------------------

	.type		.nv.reservedSmem.offset0,@object
	.size		.nv.reservedSmem.offset0,0x4
